//
// Generated by NVIDIA NVVM Compiler
//
// Compiler Build ID: CL-36424714
// Cuda compilation tools, release 13.0, V13.0.88
// Based on NVVM 20.0.0
//

.version 9.0
.target sm_100
.address_size 64

	// .globl	_Z18oneD_stencil_naivePiS_

.visible .entry _Z18oneD_stencil_naivePiS_(
	.param .u64 .ptr .align 1 _Z18oneD_stencil_naivePiS__param_0,
	.param .u64 .ptr .align 1 _Z18oneD_stencil_naivePiS__param_1
)
{
	.reg .b32 	%r<6>;
	.reg .b64 	%rd<9>;

	ld.param.u64 	%rd1, [_Z18oneD_stencil_naivePiS__param_0];
	ld.param.u64 	%rd2, [_Z18oneD_stencil_naivePiS__param_1];
	cvta.to.global.u64 	%rd3, %rd2;
	cvta.to.global.u64 	%rd4, %rd1;
	mov.u32 	%r1, %ctaid.x;
	mov.u32 	%r2, %tid.x;
	add.s32 	%r3, %r1, %r2;
	mul.wide.u32 	%rd5, %r1, 4;
	add.s64 	%rd6, %rd3, %rd5;
	mul.wide.s32 	%rd7, %r3, 4;
	add.s64 	%rd8, %rd4, %rd7;
	ld.global.u32 	%r4, [%rd8];
	atom.global.add.u32 	%r5, [%rd6], %r4;
	bar.sync 	0;
	ret;

}


// ===== COMPILED SASS (sm_100) =====

	.target	sm_100

	.elftype	@"ET_EXEC"


//--------------------- .note.nv.tkinfo           --------------------------
	.section	.note.nv.tkinfo,"",@"SHT_NOTE"
	.sectionflags	@"SHF_NOTE_NV_TKINFO"
	.tkinfo
        /*0018*/ 	.word	0x00000002
        /*0030*/ 	.string	""
        /*0030*/ 	.string	"ptxas"
        /*0030*/ 	.string	"Cuda compilation tools, release 13.0, V13.0.88"
        /*0030*/ 	.string	"Build cuda_13.0.r13.0/compiler.36424714_0"
        /*0030*/ 	.string	"-arch sm_100 -m 64 "



//--------------------- .note.nv.cuinfo           --------------------------
	.section	.note.nv.cuinfo,"",@"SHT_NOTE"
	.sectionflags	@"SHF_NOTE_NV_CUINFO"
        /*0018*/ 	.short	0x0002
        /*001a*/ 	.short	0x0064
        /*001c*/ 	.short	0x0082
	.zero		2


//--------------------- .nv.info                  --------------------------
	.section	.nv.info,"",@"SHT_CUDA_INFO"
	.align	4


	//----- nvinfo : EIATTR_REGCOUNT
	.align		4
        /*0000*/ 	.byte	0x04, 0x2f
        /*0002*/ 	.short	(.L_1 - .L_0)
	.align		4
.L_0:
        /*0004*/ 	.word	index@(_Z18oneD_stencil_naivePiS_)
        /*0008*/ 	.word	0x0000000a


	//----- nvinfo : EIATTR_FRAME_SIZE
	.align		4
.L_1:
        /*000c*/ 	.byte	0x04, 0x11
        /*000e*/ 	.short	(.L_3 - .L_2)
	.align		4
.L_2:
        /*0010*/ 	.word	index@(_Z18oneD_stencil_naivePiS_)
        /*0014*/ 	.word	0x00000000


	//----- nvinfo : EIATTR_MIN_STACK_SIZE
	.align		4
.L_3:
        /*0018*/ 	.byte	0x04, 0x12
        /*001a*/ 	.short	(.L_5 - .L_4)
	.align		4
.L_4:
        /*001c*/ 	.word	index@(_Z18oneD_stencil_naivePiS_)
        /*0020*/ 	.word	0x00000000
.L_5:


//--------------------- .nv.compat                --------------------------
	.section	.nv.compat,"",@"SHT_CUDA_COMPAT_INFO"
	.align	4
        /*0000*/ 	.byte	0x02, 0x09, 0x00, 0x00, 0x02, 0x02, 0x01, 0x00, 0x02, 0x05, 0x05, 0x00, 0x03, 0x07, 0x01, 0x01
        /*0010*/ 	.byte	0x02, 0x03, 0x00, 0x00, 0x02, 0x06, 0x01, 0x00, 0x04, 0x0b, 0x08, 0x00, 0x09, 0x00, 0x00, 0x00
        /*0020*/ 	.byte	0x00, 0x00, 0x00, 0x00


//--------------------- .nv.info._Z18oneD_stencil_naivePiS_ --------------------------
	.section	.nv.info._Z18oneD_stencil_naivePiS_,"",@"SHT_CUDA_INFO"
	.sectionflags	@""
	.align	4


	//----- nvinfo : EIATTR_CUDA_API_VERSION
	.align		4
        /*0000*/ 	.byte	0x04, 0x37
        /*0002*/ 	.short	(.L_7 - .L_6)
.L_6:
        /*0004*/ 	.word	0x00000082


	//----- nvinfo : EIATTR_KPARAM_INFO
	.align		4
.L_7:
        /*0008*/ 	.byte	0x04, 0x17
        /*000a*/ 	.short	(.L_9 - .L_8)
.L_8:
        /*000c*/ 	.word	0x00000000
        /*0010*/ 	.short	0x0001
        /*0012*/ 	.short	0x0008
        /*0014*/ 	.byte	0x00, 0xf5, 0x21, 0x00


	//----- nvinfo : EIATTR_KPARAM_INFO
	.align		4
.L_9:
        /*0018*/ 	.byte	0x04, 0x17
        /*001a*/ 	.short	(.L_11 - .L_10)
.L_10:
        /*001c*/ 	.word	0x00000000
        /*0020*/ 	.short	0x0000
        /*0022*/ 	.short	0x0000
        /*0024*/ 	.byte	0x00, 0xf5, 0x21, 0x00


	//----- nvinfo : EIATTR_SPARSE_MMA_MASK
	.align		4
.L_11:
        /*0028*/ 	.byte	0x03, 0x50
        /*002a*/ 	.short	0x0000


	//----- nvinfo : EIATTR_MAXREG_COUNT
	.align		4
        /*002c*/ 	.byte	0x03, 0x1b
        /*002e*/ 	.short	0x00ff


	//----- nvinfo : EIATTR_NUM_BARRIERS
	.align		4
        /*0030*/ 	.byte	0x02, 0x4c
        /*0032*/ 	.byte	0x01
	.zero		1


	//----- nvinfo : EIATTR_MERCURY_ISA_VERSION
	.align		4
        /*0034*/ 	.byte	0x03, 0x5f
        /*0036*/ 	.short	0x0101


	//----- nvinfo : EIATTR_INT_WARP_WIDE_INSTR_OFFSETS
	.align		4
        /*0038*/ 	.byte	0x04, 0x31
        /*003a*/ 	.short	(.L_13 - .L_12)


	//   ....[0]....
.L_12:
        /*003c*/ 	.word	0x000000a0


	//   ....[1]....
        /*0040*/ 	.word	0x000000e0


	//----- nvinfo : EIATTR_VRC_CTA_INIT_COUNT
	.align		4
.L_13:
        /*0044*/ 	.byte	0x02, 0x4a
	.zero		1
	.zero		1


	//----- nvinfo : EIATTR_EXIT_INSTR_OFFSETS
	.align		4
        /*0048*/ 	.byte	0x04, 0x1c
        /*004a*/ 	.short	(.L_15 - .L_14)


	//   ....[0]....
.L_14:
        /*004c*/ 	.word	0x00000120


	//----- nvinfo : EIATTR_CBANK_PARAM_SIZE
	.align		4
.L_15:
        /*0050*/ 	.byte	0x03, 0x19
        /*0052*/ 	.short	0x0010


	//----- nvinfo : EIATTR_PARAM_CBANK
	.align		4
        /*0054*/ 	.byte	0x04, 0x0a
        /*0056*/ 	.short	(.L_17 - .L_16)
	.align		4
.L_16:
        /*0058*/ 	.word	index@(.nv.constant0._Z18oneD_stencil_naivePiS_)
        /*005c*/ 	.short	0x0380
        /*005e*/ 	.short	0x0010


	//----- nvinfo : EIATTR_SW_WAR
	.align		4
.L_17:
        /*0060*/ 	.byte	0x04, 0x36
        /*0062*/ 	.short	(.L_19 - .L_18)
.L_18:
        /*0064*/ 	.word	0x00000008
.L_19:


//--------------------- .nv.callgraph             --------------------------
	.section	.nv.callgraph,"",@"SHT_CUDA_CALLGRAPH"
	.align	4
	.sectionentsize	8
	.align		4
        /*0000*/ 	.word	0x00000000
	.align		4
        /*0004*/ 	.word	0xffffffff
	.align		4
        /*0008*/ 	.word	0x00000000
	.align		4
        /*000c*/ 	.word	0xfffffffe
	.align		4
        /*0010*/ 	.word	0x00000000
	.align		4
        /*0014*/ 	.word	0xfffffffd
	.align		4
        /*0018*/ 	.word	0x00000000
	.align		4
        /*001c*/ 	.word	0xfffffffc


//--------------------- .text._Z18oneD_stencil_naivePiS_ --------------------------
	.section	.text._Z18oneD_stencil_naivePiS_,"ax",@progbits
	.align	128
        .global         _Z18oneD_stencil_naivePiS_
        .type           _Z18oneD_stencil_naivePiS_,@function
        .size           _Z18oneD_stencil_naivePiS_,(.L_x_1 - _Z18oneD_stencil_naivePiS_)
        .other          _Z18oneD_stencil_naivePiS_,@"STO_CUDA_ENTRY STV_DEFAULT"
_Z18oneD_stencil_naivePiS_:
.text._Z18oneD_stencil_naivePiS_:
[----:B------:R-:W-:Y:S01]  /*0000*/  LDC R1, c[0x0][0x37c] ;  /* 0x0000df00ff017b82 */ /* 0x000fe20000000800 */
[----:B------:R-:W0:Y:S07]  /*0010*/  S2R R7, SR_CTAID.X ;  /* 0x0000000000077919 */ /* 0x000e2e0000002500 */
[----:B------:R-:W1:Y:S01]  /*0020*/  LDC.64 R4, c[0x0][0x380] ;  /* 0x0000e000ff047b82 */ /* 0x000e620000000a00 */
[----:B------:R-:W2:Y:S01]  /*0030*/  LDCU.64 UR6, c[0x0][0x358] ;  /* 0x00006b00ff0677ac */ /* 0x000ea20008000a00 */
[----:B------:R-:W0:Y:S02]  /*0040*/  S2R R0, SR_TID.X ;  /* 0x0000000000007919 */ /* 0x000e240000002100 */
[----:B0-----:R-:W-:-:S05]  /*0050*/  IADD3 R3, PT, PT, R7, R0, RZ ;  /* 0x0000000007037210 */ /* 0x001fca0007ffe0ff */
[----:B-1----:R-:W-:Y:S01]  /*0060*/  IMAD.WIDE R4, R3, 0x4, R4 ;  /* 0x0000000403047825 */ /* 0x002fe200078e0204 */
[----:B------:R-:W0:Y:S01]  /*0070*/  S2R R0, SR_LANEID ;  /* 0x0000000000007919 */ /* 0x000e220000000000 */
[----:B------:R-:W1:Y:S04]  /*0080*/  LDC.64 R2, c[0x0][0x388] ;  /* 0x0000e200ff027b82 */ /* 0x000e680000000a00 */
[----:B--2---:R-:W2:Y:S01]  /*0090*/  LDG.E R4, desc[UR6][R4.64] ;  /* 0x0000000604047981 */ /* 0x004ea2000c1e1900 */
[----:B------:R-:W-:Y:S02]  /*00a0*/  VOTEU.ANY UR4, UPT, PT ;  /* 0x0000000000047886 */ /* 0x000fe400038e0100 */
[----:B------:R-:W-:Y:S01]  /*00b0*/  UFLO.U32 UR4, UR4 ;  /* 0x00000004000472bd */ /* 0x000fe200080e0000 */
[----:B-1----:R-:W-:-:S05]  /*00c0*/  IMAD.WIDE.U32 R2, R7, 0x4, R2 ;  /* 0x0000000407027825 */ /* 0x002fca00078e0002 */
[----:B0-----:R-:W-:Y:S01]  /*00d0*/  ISETP.EQ.U32.AND P0, PT, R0, UR4, PT ;  /* 0x0000000400007c0c */ /* 0x001fe2000bf02070 */
[----:B--2---:R-:W0:Y:S02]  /*00e0*/  REDUX.SUM UR5, R4 ;  /* 0x00000000040573c4 */ /* 0x004e24000000c000 */
[----:B0-----:R-:W-:-:S10]  /*00f0*/  MOV R7, UR5 ;  /* 0x0000000500077c02 */ /* 0x001fd40008000f00 */
[----:B------:R-:W-:Y:S01]  /*0100*/  @P0 REDG.E.ADD.STRONG.GPU desc[UR6][R2.64], R7 ;  /* 0x000000070200098e */ /* 0x000fe2000c12e106 */
[----:B------:R-:W-:Y:S06]  /*0110*/  BAR.SYNC.DEFER_BLOCKING 0x0 ;  /* 0x0000000000007b1d */ /* 0x000fec0000010000 */
[----:B------:R-:W-:Y:S05]  /*0120*/  EXIT ;  /* 0x000000000000794d */ /* 0x000fea0003800000 */
.L_x_0:
[----:B------:R-:W-:-:S00]  /*0130*/  BRA `(.L_x_0) ;  /* 0xfffffffc00fc7947 */ /* 0x000fc0000383ffff */
[----:B------:R-:W-:-:S00]  /*0140*/  NOP ;  /* 0x0000000000007918 */ /* 0x000fc00000000000 */
        /* <DEDUP_REMOVED lines=11> */
.L_x_1:


//--------------------- .nv.shared.reserved.0     --------------------------
	.section	.nv.shared.reserved.0,"aw",@nobits
	.weak		__nv_reservedSMEM_offset_0_alias
	.size		__nv_reservedSMEM_offset_0_alias, 0, 64
	.other		__nv_reservedSMEM_offset_0_alias,@"STO_CUDA_RESERVED_SHARED STV_DEFAULT"
__nv_reservedSMEM_offset_0_alias:
	.zero		0
	.zero		64


//--------------------- .nv.constant0._Z18oneD_stencil_naivePiS_ --------------------------
	.section	.nv.constant0._Z18oneD_stencil_naivePiS_,"a",@progbits
	.sectionflags	@""
	.align	4
.nv.constant0._Z18oneD_stencil_naivePiS_:
	.zero		912


//--------------------- SYMBOLS --------------------------

	.type		.nv.reservedSmem.offset0,@object
	.size		.nv.reservedSmem.offset0,0x4
